	.headerflags	@"EF_CUDA_TEXMODE_UNIFIED EF_CUDA_64BIT_ADDRESS EF_CUDA_SM86 EF_CUDA_VIRTUAL_SM(EF_CUDA_SM80)"
	.elftype	@"ET_EXEC"


//--------------------- .nv.info                  --------------------------
	.section	.nv.info,"",@"SHT_CUDA_INFO"
	.align	4


	//----- nvinfo : EIATTR_REGCOUNT
	.align		4
        /*0000*/ 	.byte	0x04, 0x2f
        /*0002*/ 	.short	(.L_1 - .L_0)
	.align		4
.L_0:
        /*0004*/ 	.word	index@(_Z19julia_runsteps_630513CuDeviceArrayI6Int4x8Li1ELi1EES_I7Float32Li1ELi1EE)
        /*0008*/ 	.word	0x0000001a


	//----- nvinfo : EIATTR_MAX_STACK_SIZE
	.align		4
.L_1:
        /*000c*/ 	.byte	0x04, 0x23
        /*000e*/ 	.short	(.L_3 - .L_2)
	.align		4
.L_2:
        /*0010*/ 	.word	index@(_Z19julia_runsteps_630513CuDeviceArrayI6Int4x8Li1ELi1EES_I7Float32Li1ELi1EE)
        /*0014*/ 	.word	0x00000000


	//----- nvinfo : EIATTR_MIN_STACK_SIZE
	.align		4
.L_3:
        /*0018*/ 	.byte	0x04, 0x12
        /*001a*/ 	.short	(.L_5 - .L_4)
	.align		4
.L_4:
        /*001c*/ 	.word	index@(_Z19julia_runsteps_630513CuDeviceArrayI6Int4x8Li1ELi1EES_I7Float32Li1ELi1EE)
        /*0020*/ 	.word	0x00000000


	//----- nvinfo : EIATTR_FRAME_SIZE
	.align		4
.L_5:
        /*0024*/ 	.byte	0x04, 0x11
        /*0026*/ 	.short	(.L_7 - .L_6)
	.align		4
.L_6:
        /*0028*/ 	.word	index@(_Z19julia_runsteps_630513CuDeviceArrayI6Int4x8Li1ELi1EES_I7Float32Li1ELi1EE)
        /*002c*/ 	.word	0x00000000
.L_7:


//--------------------- .nv.info._Z19julia_runsteps_630513CuDeviceArrayI6Int4x8Li1ELi1EES_I7Float32Li1ELi1EE --------------------------
	.section	.nv.info._Z19julia_runsteps_630513CuDeviceArrayI6Int4x8Li1ELi1EES_I7Float32Li1ELi1EE,"",@"SHT_CUDA_INFO"
	.align	4


	//----- nvinfo : EIATTR_CUDA_API_VERSION
	.align		4
        /*0000*/ 	.byte	0x04, 0x37
        /*0002*/ 	.short	(.L_9 - .L_8)
.L_8:
        /*0004*/ 	.word	0x00000074


	//----- nvinfo : EIATTR_SW2861232_WAR
	.align		4
.L_9:
        /*0008*/ 	.byte	0x01, 0x35
	.zero		2


	//----- nvinfo : EIATTR_PARAM_CBANK
	.align		4
        /*000c*/ 	.byte	0x04, 0x0a
        /*000e*/ 	.short	(.L_11 - .L_10)
	.align		4
.L_10:
        /*0010*/ 	.word	index@(.nv.constant0._Z19julia_runsteps_630513CuDeviceArrayI6Int4x8Li1ELi1EES_I7Float32Li1ELi1EE)
        /*0014*/ 	.short	0x0160
        /*0016*/ 	.short	0x0048


	//----- nvinfo : EIATTR_CBANK_PARAM_SIZE
	.align		4
.L_11:
        /*0018*/ 	.byte	0x03, 0x19
        /*001a*/ 	.short	0x0048


	//----- nvinfo : EIATTR_KPARAM_INFO
	.align		4
        /*001c*/ 	.byte	0x04, 0x17
        /*001e*/ 	.short	(.L_13 - .L_12)
.L_12:
        /*0020*/ 	.word	0x00000000
        /*0024*/ 	.short	0x0002
        /*0026*/ 	.short	0x0028
        /*0028*/ 	.byte	0x00, 0xf0, 0x81, 0x00


	//----- nvinfo : EIATTR_KPARAM_INFO
	.align		4
.L_13:
        /*002c*/ 	.byte	0x04, 0x17
        /*002e*/ 	.short	(.L_15 - .L_14)
.L_14:
        /*0030*/ 	.word	0x00000000
        /*0034*/ 	.short	0x0001
        /*0036*/ 	.short	0x0008
        /*0038*/ 	.byte	0x00, 0xf0, 0x81, 0x00


	//----- nvinfo : EIATTR_KPARAM_INFO
	.align		4
.L_15:
        /*003c*/ 	.byte	0x04, 0x17
        /*003e*/ 	.short	(.L_17 - .L_16)
.L_16:
        /*0040*/ 	.word	0x00000000
        /*0044*/ 	.short	0x0000
        /*0046*/ 	.short	0x0000
        /*0048*/ 	.byte	0x00, 0xf0, 0x21, 0x00


	//----- nvinfo : EIATTR_MAXREG_COUNT
	.align		4
.L_17:
        /*004c*/ 	.byte	0x03, 0x1b
        /*004e*/ 	.short	0x00ff


	//----- nvinfo : EIATTR_EXIT_INSTR_OFFSETS
	.align		4
        /*0050*/ 	.byte	0x04, 0x1c
        /*0052*/ 	.short	(.L_19 - .L_18)


	//   ....[0]....
.L_18:
        /*0054*/ 	.word	0x00000e50
.L_19:


//--------------------- .nv.rel.action            --------------------------
	.section	.nv.rel.action,"",@"SHT_CUDA_RELOCINFO"
	.align	8
	.sectionentsize	8
        /*0000*/ 	.byte	0x4b, 0x00, 0x00, 0x00, 0x00, 0x00, 0x00, 0x00, 0x00, 0x02, 0x02, 0x08, 0x10, 0x0a, 0x2f, 0x22
        /* <DEDUP_REMOVED lines=12> */
        /*00d0*/ 	.byte	0x00, 0x00, 0x00, 0x14, 0x2c, 0x00, 0x00, 0x00


//--------------------- .nv.constant0._Z19julia_runsteps_630513CuDeviceArrayI6Int4x8Li1ELi1EES_I7Float32Li1ELi1EE --------------------------
	.section	.nv.constant0._Z19julia_runsteps_630513CuDeviceArrayI6Int4x8Li1ELi1EES_I7Float32Li1ELi1EE,"a",@progbits
	.align	4
.nv.constant0._Z19julia_runsteps_630513CuDeviceArrayI6Int4x8Li1ELi1EES_I7Float32Li1ELi1EE:
	.zero		424


//--------------------- .text._Z19julia_runsteps_630513CuDeviceArrayI6Int4x8Li1ELi1EES_I7Float32Li1ELi1EE --------------------------
	.section	.text._Z19julia_runsteps_630513CuDeviceArrayI6Int4x8Li1ELi1EES_I7Float32Li1ELi1EE,"ax",@progbits
	.sectioninfo	@"SHI_REGISTERS=26"
	.align	128
        .global         _Z19julia_runsteps_630513CuDeviceArrayI6Int4x8Li1ELi1EES_I7Float32Li1ELi1EE
        .type           _Z19julia_runsteps_630513CuDeviceArrayI6Int4x8Li1ELi1EES_I7Float32Li1ELi1EE,@function
        .size           _Z19julia_runsteps_630513CuDeviceArrayI6Int4x8Li1ELi1EES_I7Float32Li1ELi1EE,(.L_x_2 - _Z19julia_runsteps_630513CuDeviceArrayI6Int4x8Li1ELi1EES_I7Float32Li1ELi1EE)
        .other          _Z19julia_runsteps_630513CuDeviceArrayI6Int4x8Li1ELi1EES_I7Float32Li1ELi1EE,@"STO_CUDA_ENTRY STV_DEFAULT"
_Z19julia_runsteps_630513CuDeviceArrayI6Int4x8Li1ELi1EES_I7Float32Li1ELi1EE:
.text._Z19julia_runsteps_630513CuDeviceArrayI6Int4x8Li1ELi1EES_I7Float32Li1ELi1EE:
[----:B------:R-:W-:-:S02]  /*0000*/  IMAD.MOV.U32 R1, RZ, RZ, c[0x0][0x28] ;  /* 0x00000a00ff017624 */ /* 0x000fc400078e00ff */
[----:B------:R-:W0:Y:S01]  /*0010*/  S2R R5, SR_TID.Y ;  /* 0x0000000000057919 */ /* 0x000e220000002200 */
[----:B------:R-:W-:Y:S01]  /*0020*/  IMAD.MOV.U32 R11, RZ, RZ, 0x4 ;  /* 0x00000004ff0b7424 */ /* 0x000fe200078e00ff */
[----:B------:R-:W-:Y:S02]  /*0030*/  ULDC.64 UR6, c[0x0][0x118] ;  /* 0x0000460000067ab9 */ /* 0x000fe40000000a00 */
[----:B------:R-:W1:Y:S01]  /*0040*/  S2R R4, SR_CTAID.X ;  /* 0x0000000000047919 */ /* 0x000e620000002500 */
[----:B------:R-:W-:-:S03]  /*0050*/  UMOV UR4, 0x8000 ;  /* 0x0000800000047882 */ /* 0x000fc60000000000 */
[----:B------:R-:W2:Y:S01]  /*0060*/  S2R R9, SR_TID.X ;  /* 0x0000000000097919 */ /* 0x000ea20000002100 */
[----:B0-----:R-:W-:Y:S02]  /*0070*/  IMAD.SHL.U32 R2, R5, 0x100, RZ ;  /* 0x0000010005027824 */ /* 0x001fe400078e00ff */
[----:B-1----:R-:W-:-:S03]  /*0080*/  IMAD.SHL.U32 R0, R4, 0x800, RZ ;  /* 0x0000080004007824 */ /* 0x002fc600078e00ff */
[----:B------:R-:W-:Y:S01]  /*0090*/  LOP3.LUT R3, R2, 0x700, RZ, 0xc0, !PT ;  /* 0x0000070002037812 */ /* 0x000fe200078ec0ff */
[----:B------:R-:W-:-:S03]  /*00a0*/  IMAD.SHL.U32 R2, R4, 0x100, RZ ;  /* 0x0000010004027824 */ /* 0x000fc600078e00ff */
[----:B------:R-:W-:Y:S01]  /*00b0*/  LOP3.LUT R0, R3, 0x7f800, R0, 0xf8, !PT ;  /* 0x0007f80003007812 */ /* 0x000fe200078ef800 */
[----:B------:R-:W-:-:S03]  /*00c0*/  IMAD.SHL.U32 R3, R5, 0x20, RZ ;  /* 0x0000002005037824 */ /* 0x000fc600078e00ff */
[----:B--2---:R-:W-:Y:S02]  /*00d0*/  LOP3.LUT R6, R0, 0x1f, R9, 0xf8, !PT ;  /* 0x0000001f00067812 */ /* 0x004fe400078ef809 */
[----:B------:R-:W-:-:S03]  /*00e0*/  LOP3.LUT R3, R3, 0xe0, RZ, 0xc0, !PT ;  /* 0x000000e003037812 */ /* 0x000fc600078ec0ff */
[----:B------:R-:W-:Y:S01]  /*00f0*/  IMAD.WIDE.U32 R6, R6, R11, c[0x0][0x188] ;  /* 0x0000620006067625 */ /* 0x000fe200078e000b */
[----:B------:R-:W-:-:S03]  /*0100*/  LOP3.LUT R2, R3, 0xff00, R2, 0xf8, !PT ;  /* 0x0000ff0003027812 */ /* 0x000fc600078ef802 */
[----:B------:R-:W-:Y:S01]  /*0110*/  IMAD.SHL.U32 R3, R9, 0x8, RZ ;  /* 0x0000000809037824 */ /* 0x000fe200078e00ff */
[----:B------:R0:W-:Y:S01]  /*0120*/  STG.E [R6.64], RZ ;  /* 0x000000ff06007986 */ /* 0x0001e2000c101906 */
[----:B------:R-:W-:-:S03]  /*0130*/  LOP3.LUT R2, R2, 0x1f, R9, 0xf8, !PT ;  /* 0x0000001f02027812 */ /* 0x000fc600078ef809 */
[----:B------:R0:W-:Y:S01]  /*0140*/  STG.E [R6.64+0x80], RZ ;  /* 0x000080ff06007986 */ /* 0x0001e2000c101906 */
[----:B------:R-:W-:Y:S01]  /*0150*/  LOP3.LUT R4, R0, 0xf8, R3, 0xf8, !PT ;  /* 0x000000f800047812 */ /* 0x000fe200078ef803 */
[-C--:B------:R-:W-:Y:S02]  /*0160*/  IMAD.WIDE.U32 R2, R2, R11.reuse, c[0x0][0x168] ;  /* 0x00005a0002027625 */ /* 0x080fe400078e000b */
[----:B------:R0:W-:Y:S02]  /*0170*/  STG.E [R6.64+0x100], RZ ;  /* 0x000100ff06007986 */ /* 0x0001e4000c101906 */
[----:B------:R-:W-:Y:S02]  /*0180*/  IMAD.WIDE.U32 R4, R4, R11, c[0x0][0x188] ;  /* 0x0000620004047625 */ /* 0x000fe400078e000b */
[----:B------:R0:W-:Y:S04]  /*0190*/  STG.E [R6.64+0x180], RZ ;  /* 0x000180ff06007986 */ /* 0x0001e8000c101906 */
[----:B------:R0:W-:Y:S04]  /*01a0*/  STG.E [R6.64+0x200], RZ ;  /* 0x000200ff06007986 */ /* 0x0001e8000c101906 */
[----:B------:R0:W-:Y:S04]  /*01b0*/  STG.E [R6.64+0x280], RZ ;  /* 0x000280ff06007986 */ /* 0x0001e8000c101906 */
[----:B------:R0:W-:Y:S04]  /*01c0*/  STG.E [R6.64+0x300], RZ ;  /* 0x000300ff06007986 */ /* 0x0001e8000c101906 */
[----:B------:R0:W-:Y:S02]  /*01d0*/  STG.E [R6.64+0x380], RZ ;  /* 0x000380ff06007986 */ /* 0x0001e4000c101906 */
.L_x_0:
[----:B------:R-:W2:Y:S04]  /*01e0*/  LDG.E R10, [R2.64] ;  /* 0x00000006020a7981 */ /* 0x000ea8000c1e1900 */
[----:B0-----:R-:W3:Y:S04]  /*01f0*/  LDG.E R15, [R4.64] ;  /* 0x00000006040f7981 */ /* 0x001ee8000c1e1900 */
[----:B------:R-:W4:Y:S04]  /*0200*/  LDG.E R19, [R4.64+0x4] ;  /* 0x0000040604137981 */ /* 0x000f28000c1e1900 */
[----:B------:R-:W5:Y:S04]  /*0210*/  LDG.E R16, [R4.64+0x8] ;  /* 0x0000080604107981 */ /* 0x000f68000c1e1900 */
[----:B------:R-:W3:Y:S04]  /*0220*/  LDG.E R9, [R4.64+0xc] ;  /* 0x00000c0604097981 */ /* 0x000ee8000c1e1900 */
[----:B------:R-:W3:Y:S04]  /*0230*/  LDG.E R0, [R4.64+0x10] ;  /* 0x0000100604007981 */ /* 0x000ee8000c1e1900 */
[----:B------:R-:W3:Y:S04]  /*0240*/  LDG.E R8, [R4.64+0x14] ;  /* 0x0000140604087981 */ /* 0x000ee8000c1e1900 */
[----:B0-----:R-:W3:Y:S04]  /*0250*/  LDG.E R7, [R4.64+0x18] ;  /* 0x0000180604077981 */ /* 0x001ee8000c1e1900 */
[----:B------:R-:W5:Y:S01]  /*0260*/  LDG.E R6, [R4.64+0x1c] ;  /* 0x00001c0604067981 */ /* 0x000f62000c1e1900 */
[----:B--2---:R-:W-:-:S04]  /*0270*/  LOP3.LUT R10, R10, 0x88888888, RZ, 0x3c, !PT ;  /* 0x888888880a0a7812 */ /* 0x004fc800078e3cff */
[----:B------:R-:W-:Y:S02]  /*0280*/  SHF.R.U32.HI R11, RZ, 0x4, R10 ;  /* 0x00000004ff0b7819 */ /* 0x000fe4000001160a */
[----:B------:R-:W-:Y:S02]  /*0290*/  LOP3.LUT R10, R10, 0xf0f0f0f, RZ, 0xc0, !PT ;  /* 0x0f0f0f0f0a0a7812 */ /* 0x000fe400078ec0ff */
[----:B------:R-:W-:Y:S02]  /*02a0*/  LOP3.LUT R11, R11, 0xf0f0f0f, RZ, 0xc0, !PT ;  /* 0x0f0f0f0f0b0b7812 */ /* 0x000fe400078ec0ff */
[----:B------:R-:W-:Y:S02]  /*02b0*/  IADD3 R10, R10, 0x78787878, RZ ;  /* 0x787878780a0a7810 */ /* 0x000fe40007ffe0ff */
[----:B------:R-:W-:Y:S02]  /*02c0*/  IADD3 R11, R11, 0x78787878, RZ ;  /* 0x787878780b0b7810 */ /* 0x000fe40007ffe0ff */
[----:B------:R-:W-:-:S02]  /*02d0*/  LOP3.LUT R10, R10, 0x80808080, RZ, 0x3c, !PT ;  /* 0x808080800a0a7812 */ /* 0x000fc400078e3cff */
[----:B------:R-:W-:Y:S02]  /*02e0*/  LOP3.LUT R11, R11, 0x80808080, RZ, 0x3c, !PT ;  /* 0x808080800b0b7812 */ /* 0x000fe400078e3cff */
[C---:B------:R-:W-:Y:S02]  /*02f0*/  PRMT R12, R10.reuse, 0x8880, RZ ;  /* 0x000088800a0c7816 */ /* 0x040fe400000000ff */
[----:B------:R-:W-:Y:S02]  /*0300*/  PRMT R14, R11, 0x8880, RZ ;  /* 0x000088800b0e7816 */ /* 0x000fe400000000ff */
[----:B------:R-:W-:Y:S02]  /*0310*/  PRMT R13, R10, 0x9991, RZ ;  /* 0x000099910a0d7816 */ /* 0x000fe400000000ff */
[----:B------:R-:W-:Y:S02]  /*0320*/  I2FP.F32.S32 R12, R12 ;  /* 0x0000000c000c7245 */ /* 0x000fe40000201400 */
[----:B------:R-:W-:-:S02]  /*0330*/  I2FP.F32.S32 R14, R14 ;  /* 0x0000000e000e7245 */ /* 0x000fc40000201400 */
[----:B------:R-:W-:Y:S01]  /*0340*/  I2FP.F32.S32 R13, R13 ;  /* 0x0000000d000d7245 */ /* 0x000fe20000201400 */
[----:B---3--:R-:W-:Y:S01]  /*0350*/  FADD R17, R12, R15 ;  /* 0x0000000f0c117221 */ /* 0x008fe20000000000 */
[----:B------:R-:W-:Y:S01]  /*0360*/  PRMT R12, R10, 0xaaa2, RZ ;  /* 0x0000aaa20a0c7816 */ /* 0x000fe200000000ff */
[----:B----4-:R-:W-:Y:S01]  /*0370*/  FADD R19, R14, R19 ;  /* 0x000000130e137221 */ /* 0x010fe20000000000 */
[----:B------:R-:W-:Y:S01]  /*0380*/  PRMT R14, R11, 0xaaa2, RZ ;  /* 0x0000aaa20b0e7816 */ /* 0x000fe200000000ff */
[----:B-----5:R-:W-:Y:S01]  /*0390*/  FADD R21, R13, R16 ;  /* 0x000000100d157221 */ /* 0x020fe20000000000 */
[C---:B------:R-:W-:Y:S01]  /*03a0*/  PRMT R13, R11.reuse, 0x9991, RZ ;  /* 0x000099910b0d7816 */ /* 0x040fe200000000ff */
[----:B------:R0:W-:Y:S01]  /*03b0*/  STG.E [R4.64], R17 ;  /* 0x0000001104007986 */ /* 0x0001e2000c101906 */
[----:B------:R-:W-:Y:S02]  /*03c0*/  PRMT R10, R10, 0xbbb3, RZ ;  /* 0x0000bbb30a0a7816 */ /* 0x000fe400000000ff */
[----:B------:R-:W-:Y:S01]  /*03d0*/  PRMT R11, R11, 0xbbb3, RZ ;  /* 0x0000bbb30b0b7816 */ /* 0x000fe200000000ff */
[----:B------:R1:W-:Y:S01]  /*03e0*/  STG.E [R4.64+0x4], R19 ;  /* 0x0000041304007986 */ /* 0x0003e2000c101906 */
[----:B------:R-:W-:-:S02]  /*03f0*/  I2FP.F32.S32 R16, R13 ;  /* 0x0000000d00107245 */ /* 0x000fc40000201400 */
[----:B------:R-:W-:Y:S01]  /*0400*/  I2FP.F32.S32 R13, R12 ;  /* 0x0000000c000d7245 */ /* 0x000fe20000201400 */
[----:B------:R2:W-:Y:S01]  /*0410*/  STG.E [R4.64+0x8], R21 ;  /* 0x0000081504007986 */ /* 0x0005e2000c101906 */
[----:B------:R-:W-:Y:S02]  /*0420*/  I2FP.F32.S32 R15, R14 ;  /* 0x0000000e000f7245 */ /* 0x000fe40000201400 */
[----:B------:R-:W-:Y:S01]  /*0430*/  I2FP.F32.S32 R10, R10 ;  /* 0x0000000a000a7245 */ /* 0x000fe20000201400 */
[----:B0-----:R-:W-:Y:S01]  /*0440*/  FADD R17, R16, R9 ;  /* 0x0000000910117221 */ /* 0x001fe20000000000 */
[----:B------:R-:W-:Y:S01]  /*0450*/  I2FP.F32.S32 R11, R11 ;  /* 0x0000000b000b7245 */ /* 0x000fe20000201400 */
[----:B------:R-:W-:Y:S01]  /*0460*/  FADD R13, R13, R0 ;  /* 0x000000000d0d7221 */ /* 0x000fe20000000000 */
[----:B------:R-:W-:Y:S01]  /*0470*/  FADD R15, R15, R8 ;  /* 0x000000080f0f7221 */ /* 0x000fe20000000000 */
[----:B-1----:R-:W-:Y:S01]  /*0480*/  FADD R19, R10, R7 ;  /* 0x000000070a137221 */ /* 0x002fe20000000000 */
[----:B------:R-:W-:Y:S01]  /*0490*/  STG.E [R4.64+0xc], R17 ;  /* 0x00000c1104007986 */ /* 0x000fe2000c101906 */
[----:B------:R-:W-:-:S03]  /*04a0*/  FADD R11, R11, R6 ;  /* 0x000000060b0b7221 */ /* 0x000fc60000000000 */
[----:B------:R-:W-:Y:S04]  /*04b0*/  STG.E [R4.64+0x10], R13 ;  /* 0x0000100d04007986 */ /* 0x000fe8000c101906 */
[----:B------:R-:W-:Y:S04]  /*04c0*/  STG.E [R4.64+0x14], R15 ;  /* 0x0000140f04007986 */ /* 0x000fe8000c101906 */
[----:B------:R-:W-:Y:S04]  /*04d0*/  STG.E [R4.64+0x18], R19 ;  /* 0x0000181304007986 */ /* 0x000fe8000c101906 */
[----:B------:R0:W-:Y:S04]  /*04e0*/  STG.E [R4.64+0x1c], R11 ;  /* 0x00001c0b04007986 */ /* 0x0001e8000c101906 */
[----:B------:R-:W3:Y:S04]  /*04f0*/  LDG.E R10, [R2.64] ;  /* 0x00000006020a7981 */ /* 0x000ee8000c1e1900 */
[----:B--2---:R-:W2:Y:S04]  /*0500*/  LDG.E R21, [R4.64] ;  /* 0x0000000604157981 */ /* 0x004ea8000c1e1900 */
[----:B------:R-:W4:Y:S04]  /*0510*/  LDG.E R23, [R4.64+0x4] ;  /* 0x0000040604177981 */ /* 0x000f28000c1e1900 */
[----:B------:R-:W5:Y:S04]  /*0520*/  LDG.E R16, [R4.64+0x8] ;  /* 0x0000080604107981 */ /* 0x000f68000c1e1900 */
[----:B------:R-:W2:Y:S04]  /*0530*/  LDG.E R9, [R4.64+0xc] ;  /* 0x00000c0604097981 */ /* 0x000ea8000c1e1900 */
[----:B------:R-:W2:Y:S04]  /*0540*/  LDG.E R0, [R4.64+0x10] ;  /* 0x0000100604007981 */ /* 0x000ea8000c1e1900 */
[----:B------:R-:W2:Y:S04]  /*0550*/  LDG.E R8, [R4.64+0x14] ;  /* 0x0000140604087981 */ /* 0x000ea8000c1e1900 */
[----:B------:R-:W2:Y:S04]  /*0560*/  LDG.E R7, [R4.64+0x18] ;  /* 0x0000180604077981 */ /* 0x000ea8000c1e1900 */
[----:B------:R-:W5:Y:S01]  /*0570*/  LDG.E R6, [R4.64+0x1c] ;  /* 0x00001c0604067981 */ /* 0x000f62000c1e1900 */
[----:B---3--:R-:W-:-:S04]  /*0580*/  LOP3.LUT R10, R10, 0x88888888, RZ, 0x3c, !PT ;  /* 0x888888880a0a7812 */ /* 0x008fc800078e3cff */
[----:B0-----:R-:W-:Y:S02]  /*0590*/  SHF.R.U32.HI R11, RZ, 0x4, R10 ;  /* 0x00000004ff0b7819 */ /* 0x001fe4000001160a */
        /* <DEDUP_REMOVED lines=12> */
[----:B--2---:R-:W-:Y:S01]  /*0660*/  FADD R21, R12, R21 ;  /* 0x000000150c157221 */ /* 0x004fe20000000000 */
        /* <DEDUP_REMOVED lines=14> */
[----:B------:R-:W-:Y:S01]  /*0750*/  FADD R13, R13, R0 ;  /* 0x000000000d0d7221 */ /* 0x000fe20000000000 */
[----:B------:R-:W-:Y:S01]  /*0760*/  I2FP.F32.S32 R11, R11 ;  /* 0x0000000b000b7245 */ /* 0x000fe20000201400 */
[----:B------:R-:W-:Y:S01]  /*0770*/  FADD R15, R15, R8 ;  /* 0x000000080f0f7221 */ /* 0x000fe20000000000 */
[----:B0-----:R-:W3:Y:S01]  /*0780*/  LDG.E R21, [R4.64] ;  /* 0x0000000604157981 */ /* 0x001ee2000c1e1900 */
[----:B-1----:R-:W-:Y:S01]  /*0790*/  FADD R17, R16, R9 ;  /* 0x0000000910117221 */ /* 0x002fe20000000000 */
[----:B------:R-:W-:Y:S01]  /*07a0*/  FADD R19, R10, R7 ;  /* 0x000000070a137221 */ /* 0x000fe20000000000 */
[----:B------:R-:W-:Y:S01]  /*07b0*/  FADD R11, R11, R6 ;  /* 0x000000060b0b7221 */ /* 0x000fe20000000000 */
[----:B------:R-:W-:Y:S04]  /*07c0*/  STG.E [R4.64+0x10], R13 ;  /* 0x0000100d04007986 */ /* 0x000fe8000c101906 */
[----:B------:R-:W-:Y:S04]  /*07d0*/  STG.E [R4.64+0xc], R17 ;  /* 0x00000c1104007986 */ /* 0x000fe8000c101906 */
[----:B------:R-:W-:Y:S04]  /*07e0*/  STG.E [R4.64+0x14], R15 ;  /* 0x0000140f04007986 */ /* 0x000fe8000c101906 */
[----:B------:R-:W-:Y:S04]  /*07f0*/  STG.E [R4.64+0x18], R19 ;  /* 0x0000181304007986 */ /* 0x000fe8000c101906 */
[----:B------:R0:W-:Y:S04]  /*0800*/  STG.E [R4.64+0x1c], R11 ;  /* 0x00001c0b04007986 */ /* 0x0001e8000c101906 */
[----:B------:R-:W4:Y:S04]  /*0810*/  LDG.E R10, [R2.64] ;  /* 0x00000006020a7981 */ /* 0x000f28000c1e1900 */
[----:B--2---:R-:W2:Y:S04]  /*0820*/  LDG.E R23, [R4.64+0x4] ;  /* 0x0000040604177981 */ /* 0x004ea8000c1e1900 */
[----:B------:R-:W5:Y:S04]  /*0830*/  LDG.E R16, [R4.64+0x8] ;  /* 0x0000080604107981 */ /* 0x000f68000c1e1900 */
[----:B------:R-:W2:Y:S04]  /*0840*/  LDG.E R9, [R4.64+0xc] ;  /* 0x00000c0604097981 */ /* 0x000ea8000c1e1900 */
[----:B------:R-:W2:Y:S04]  /*0850*/  LDG.E R0, [R4.64+0x10] ;  /* 0x0000100604007981 */ /* 0x000ea8000c1e1900 */
[----:B------:R-:W2:Y:S04]  /*0860*/  LDG.E R8, [R4.64+0x14] ;  /* 0x0000140604087981 */ /* 0x000ea8000c1e1900 */
[----:B------:R-:W2:Y:S04]  /*0870*/  LDG.E R7, [R4.64+0x18] ;  /* 0x0000180604077981 */ /* 0x000ea8000c1e1900 */
[----:B------:R-:W2:Y:S01]  /*0880*/  LDG.E R6, [R4.64+0x1c] ;  /* 0x00001c0604067981 */ /* 0x000ea2000c1e1900 */
[----:B----4-:R-:W-:-:S04]  /*0890*/  LOP3.LUT R10, R10, 0x88888888, RZ, 0x3c, !PT ;  /* 0x888888880a0a7812 */ /* 0x010fc800078e3cff */
        /* <DEDUP_REMOVED lines=15> */
[----:B--2---:R-:W-:Y:S01]  /*0990*/  FADD R23, R14, R23 ;  /* 0x000000170e177221 */ /* 0x004fe20000000000 */
[----:B------:R-:W-:Y:S01]  /*09a0*/  PRMT R14, R11, 0xaaa2, RZ ;  /* 0x0000aaa20b0e7816 */ /* 0x000fe200000000ff */
[----:B-----5:R-:W-:Y:S01]  /*09b0*/  FADD R17, R13, R16 ;  /* 0x000000100d117221 */ /* 0x020fe20000000000 */
[C---:B------:R-:W-:Y:S02]  /*09c0*/  PRMT R13, R11.reuse, 0x9991, RZ ;  /* 0x000099910b0d7816 */ /* 0x040fe400000000ff */
[----:B------:R-:W-:Y:S02]  /*09d0*/  PRMT R10, R10, 0xbbb3, RZ ;  /* 0x0000bbb30a0a7816 */ /* 0x000fe400000000ff */
[----:B------:R-:W-:-:S02]  /*09e0*/  PRMT R11, R11, 0xbbb3, RZ ;  /* 0x0000bbb30b0b7816 */ /* 0x000fc400000000ff */
[----:B------:R-:W-:Y:S02]  /*09f0*/  I2FP.F32.S32 R16, R13 ;  /* 0x0000000d00107245 */ /* 0x000fe40000201400 */
[----:B------:R-:W-:Y:S02]  /*0a00*/  I2FP.F32.S32 R13, R12 ;  /* 0x0000000c000d7245 */ /* 0x000fe40000201400 */
[----:B------:R-:W-:Y:S02]  /*0a10*/  I2FP.F32.S32 R15, R14 ;  /* 0x0000000e000f7245 */ /* 0x000fe40000201400 */
[----:B------:R-:W-:Y:S02]  /*0a20*/  I2FP.F32.S32 R10, R10 ;  /* 0x0000000a000a7245 */ /* 0x000fe40000201400 */
[----:B------:R-:W-:Y:S01]  /*0a30*/  I2FP.F32.S32 R11, R11 ;  /* 0x0000000b000b7245 */ /* 0x000fe20000201400 */
[----:B------:R0:W-:Y:S01]  /*0a40*/  STG.E [R4.64], R21 ;  /* 0x0000001504007986 */ /* 0x0001e2000c101906 */
[----:B------:R-:W-:-:S03]  /*0a50*/  FADD R13, R13, R0 ;  /* 0x000000000d0d7221 */ /* 0x000fc60000000000 */
[----:B------:R1:W-:Y:S01]  /*0a60*/  STG.E [R4.64+0x4], R23 ;  /* 0x0000041704007986 */ /* 0x0003e2000c101906 */
[----:B------:R-:W-:-:S03]  /*0a70*/  FADD R11, R11, R6 ;  /* 0x000000060b0b7221 */ /* 0x000fc60000000000 */
[----:B------:R2:W-:Y:S01]  /*0a80*/  STG.E [R4.64+0x8], R17 ;  /* 0x0000081104007986 */ /* 0x0005e2000c101906 */
[----:B0-----:R-:W-:Y:S01]  /*0a90*/  FADD R21, R15, R8 ;  /* 0x000000080f157221 */ /* 0x001fe20000000000 */
[----:B-1----:R-:W-:Y:S02]  /*0aa0*/  FADD R23, R10, R7 ;  /* 0x000000070a177221 */ /* 0x002fe40000000000 */
[----:B------:R-:W-:Y:S01]  /*0ab0*/  STG.E [R4.64+0x10], R13 ;  /* 0x0000100d04007986 */ /* 0x000fe2000c101906 */
[----:B--2---:R-:W-:-:S03]  /*0ac0*/  FADD R17, R16, R9 ;  /* 0x0000000910117221 */ /* 0x004fc60000000000 */
[----:B------:R-:W-:Y:S04]  /*0ad0*/  STG.E [R4.64+0x14], R21 ;  /* 0x0000141504007986 */ /* 0x000fe8000c101906 */
[----:B------:R-:W-:Y:S04]  /*0ae0*/  STG.E [R4.64+0xc], R17 ;  /* 0x00000c1104007986 */ /* 0x000fe8000c101906 */
[----:B------:R-:W-:Y:S04]  /*0af0*/  STG.E [R4.64+0x18], R23 ;  /* 0x0000181704007986 */ /* 0x000fe8000c101906 */
[----:B------:R0:W-:Y:S04]  /*0b00*/  STG.E [R4.64+0x1c], R11 ;  /* 0x00001c0b04007986 */ /* 0x0001e8000c101906 */
[----:B------:R-:W2:Y:S04]  /*0b10*/  LDG.E R10, [R2.64] ;  /* 0x00000006020a7981 */ /* 0x000ea8000c1e1900 */
[----:B------:R-:W3:Y:S04]  /*0b20*/  LDG.E R15, [R4.64] ;  /* 0x00000006040f7981 */ /* 0x000ee8000c1e1900 */
[----:B------:R-:W4:Y:S04]  /*0b30*/  LDG.E R19, [R4.64+0x4] ;  /* 0x0000040604137981 */ /* 0x000f28000c1e1900 */
[----:B------:R-:W5:Y:S04]  /*0b40*/  LDG.E R16, [R4.64+0x8] ;  /* 0x0000080604107981 */ /* 0x000f68000c1e1900 */
[----:B------:R-:W3:Y:S04]  /*0b50*/  LDG.E R9, [R4.64+0xc] ;  /* 0x00000c0604097981 */ /* 0x000ee8000c1e1900 */
[----:B------:R-:W3:Y:S04]  /*0b60*/  LDG.E R0, [R4.64+0x10] ;  /* 0x0000100604007981 */ /* 0x000ee8000c1e1900 */
[----:B------:R-:W3:Y:S04]  /*0b70*/  LDG.E R8, [R4.64+0x14] ;  /* 0x0000140604087981 */ /* 0x000ee8000c1e1900 */
[----:B------:R-:W3:Y:S04]  /*0b80*/  LDG.E R7, [R4.64+0x18] ;  /* 0x0000180604077981 */ /* 0x000ee8000c1e1900 */
[----:B------:R-:W5:Y:S01]  /*0b90*/  LDG.E R6, [R4.64+0x1c] ;  /* 0x00001c0604067981 */ /* 0x000f62000c1e1900 */
[----:B------:R-:W-:-:S06]  /*0ba0*/  UIADD3 UR4, UR4, -0x4, URZ ;  /* 0xfffffffc04047890 */ /* 0x000fcc000fffe03f */
[----:B------:R-:W-:Y:S02]  /*0bb0*/  ISETP.NE.AND P0, PT, RZ, UR4, PT ;  /* 0x00000004ff007c0c */ /* 0x000fe4000bf05270 */
[----:B--2---:R-:W-:-:S04]  /*0bc0*/  LOP3.LUT R10, R10, 0x88888888, RZ, 0x3c, !PT ;  /* 0x888888880a0a7812 */ /* 0x004fc800078e3cff */
        /* <DEDUP_REMOVED lines=26> */
[----:B------:R-:W-:Y:S01]  /*0d70*/  FADD R9, R16, R9 ;  /* 0x0000000910097221 */ /* 0x000fe20000000000 */
[----:B------:R-:W-:Y:S01]  /*0d80*/  FADD R13, R13, R0 ;  /* 0x000000000d0d7221 */ /* 0x000fe20000000000 */
[----:B------:R-:W-:Y:S01]  /*0d90*/  FADD R15, R15, R8 ;  /* 0x000000080f0f7221 */ /* 0x000fe20000000000 */
[----:B------:R-:W-:Y:S01]  /*0da0*/  FADD R7, R10, R7 ;  /* 0x000000070a077221 */ /* 0x000fe20000000000 */
[----:B------:R-:W-:Y:S01]  /*0db0*/  FADD R11, R11, R6 ;  /* 0x000000060b0b7221 */ /* 0x000fe20000000000 */
[----:B------:R0:W-:Y:S04]  /*0dc0*/  STG.E [R4.64], R17 ;  /* 0x0000001104007986 */ /* 0x0001e8000c101906 */
[----:B------:R0:W-:Y:S04]  /*0dd0*/  STG.E [R4.64+0x4], R19 ;  /* 0x0000041304007986 */ /* 0x0001e8000c101906 */
[----:B------:R0:W-:Y:S04]  /*0de0*/  STG.E [R4.64+0x8], R21 ;  /* 0x0000081504007986 */ /* 0x0001e8000c101906 */
[----:B------:R0:W-:Y:S04]  /*0df0*/  STG.E [R4.64+0xc], R9 ;  /* 0x00000c0904007986 */ /* 0x0001e8000c101906 */
[----:B------:R0:W-:Y:S04]  /*0e00*/  STG.E [R4.64+0x10], R13 ;  /* 0x0000100d04007986 */ /* 0x0001e8000c101906 */
[----:B------:R0:W-:Y:S04]  /*0e10*/  STG.E [R4.64+0x14], R15 ;  /* 0x0000140f04007986 */ /* 0x0001e8000c101906 */
[----:B------:R0:W-:Y:S04]  /*0e20*/  STG.E [R4.64+0x18], R7 ;  /* 0x0000180704007986 */ /* 0x0001e8000c101906 */
[----:B------:R0:W-:Y:S01]  /*0e30*/  STG.E [R4.64+0x1c], R11 ;  /* 0x00001c0b04007986 */ /* 0x0001e2000c101906 */
[----:B------:R-:W-:Y:S05]  /*0e40*/  @P0 BRA `(.L_x_0) ;  /* 0xfffff39000000947 */ /* 0x000fea000383ffff */
[----:B------:R-:W-:Y:S05]  /*0e50*/  EXIT ;  /* 0x000000000000794d */ /* 0x000fea0003800000 */
.L_x_1:
[----:B------:R-:W-:-:S00]  /*0e60*/  BRA `(.L_x_1) ;  /* 0xfffffff000007947 */ /* 0x000fc0000383ffff */
[----:B------:R-:W-:-:S00]  /*0e70*/  NOP ;  /* 0x0000000000007918 */ /* 0x000fc00000000000 */
        /* <DEDUP_REMOVED lines=8> */
.L_x_2:
